	.headerflags	@"EF_CUDA_TEXMODE_UNIFIED EF_CUDA_64BIT_ADDRESS EF_CUDA_ACCELERATORS EF_CUDA_SM90 EF_CUDA_VIRTUAL_SM(EF_CUDA_SM90)"
	.elftype	@"ET_EXEC"


//--------------------- .nv.info                  --------------------------
	.section	.nv.info,"",@"SHT_CUDA_INFO"
	.align	4


	//----- nvinfo : EIATTR_REGCOUNT
	.align		4
        /*0000*/ 	.byte	0x04, 0x2f
        /*0002*/ 	.short	(.L_1 - .L_0)
	.align		4
.L_0:
        /*0004*/ 	.word	index@(triton_poi_fused_div_17)
        /*0008*/ 	.word	0x00000010


	//----- nvinfo : EIATTR_MIN_STACK_SIZE
	.align		4
.L_1:
        /*000c*/ 	.byte	0x04, 0x12
        /*000e*/ 	.short	(.L_3 - .L_2)
	.align		4
.L_2:
        /*0010*/ 	.word	index@(triton_poi_fused_div_17)
        /*0014*/ 	.word	0x00000000


	//----- nvinfo : EIATTR_FRAME_SIZE
	.align		4
.L_3:
        /*0018*/ 	.byte	0x04, 0x11
        /*001a*/ 	.short	(.L_5 - .L_4)
	.align		4
.L_4:
        /*001c*/ 	.word	index@(triton_poi_fused_div_17)
        /*0020*/ 	.word	0x00000000


	//----- nvinfo : EIATTR_MIN_STACK_SIZE
	.align		4
.L_5:
        /*0024*/ 	.byte	0x04, 0x12
        /*0026*/ 	.short	(.L_7 - .L_6)
	.align		4
.L_6:
        /*0028*/ 	.word	index@(triton_poi_fused_div_17)
        /*002c*/ 	.word	0x00000000
.L_7:


//--------------------- .nv.info.triton_poi_fused_div_17 --------------------------
	.section	.nv.info.triton_poi_fused_div_17,"",@"SHT_CUDA_INFO"
	.sectionflags	@""
	.align	4


	//----- nvinfo : EIATTR_CUDA_API_VERSION
	.align		4
        /*0000*/ 	.byte	0x04, 0x37
        /*0002*/ 	.short	(.L_9 - .L_8)
.L_8:
        /*0004*/ 	.word	0x0000007c


	//----- nvinfo : EIATTR_KPARAM_INFO
	.align		4
.L_9:
        /*0008*/ 	.byte	0x04, 0x17
        /*000a*/ 	.short	(.L_11 - .L_10)
.L_10:
        /*000c*/ 	.word	0x00000000
        /*0010*/ 	.short	0x0004
        /*0012*/ 	.short	0x0020
        /*0014*/ 	.byte	0x00, 0xf0, 0x11, 0x00


	//----- nvinfo : EIATTR_KPARAM_INFO
	.align		4
.L_11:
        /*0018*/ 	.byte	0x04, 0x17
        /*001a*/ 	.short	(.L_13 - .L_12)
.L_12:
        /*001c*/ 	.word	0x00000000
        /*0020*/ 	.short	0x0003
        /*0022*/ 	.short	0x0018
        /*0024*/ 	.byte	0x00, 0xf4, 0x21, 0x00


	//----- nvinfo : EIATTR_KPARAM_INFO
	.align		4
.L_13:
        /*0028*/ 	.byte	0x04, 0x17
        /*002a*/ 	.short	(.L_15 - .L_14)
.L_14:
        /*002c*/ 	.word	0x00000000
        /*0030*/ 	.short	0x0002
        /*0032*/ 	.short	0x0010
        /*0034*/ 	.byte	0x00, 0xf4, 0x21, 0x00


	//----- nvinfo : EIATTR_KPARAM_INFO
	.align		4
.L_15:
        /*0038*/ 	.byte	0x04, 0x17
        /*003a*/ 	.short	(.L_17 - .L_16)
.L_16:
        /*003c*/ 	.word	0x00000000
        /*0040*/ 	.short	0x0001
        /*0042*/ 	.short	0x0008
        /*0044*/ 	.byte	0x00, 0xf4, 0x21, 0x00


	//----- nvinfo : EIATTR_KPARAM_INFO
	.align		4
.L_17:
        /*0048*/ 	.byte	0x04, 0x17
        /*004a*/ 	.short	(.L_19 - .L_18)
.L_18:
        /*004c*/ 	.word	0x00000000
        /*0050*/ 	.short	0x0000
        /*0052*/ 	.short	0x0000
        /*0054*/ 	.byte	0x00, 0xf4, 0x21, 0x00


	//----- nvinfo : EIATTR_SPARSE_MMA_MASK
	.align		4
.L_19:
        /*0058*/ 	.byte	0x03, 0x50
        /*005a*/ 	.short	0x0000


	//----- nvinfo : EIATTR_MAXREG_COUNT
	.align		4
        /*005c*/ 	.byte	0x03, 0x1b
        /*005e*/ 	.short	0x00ff


	//----- nvinfo : EIATTR_EXIT_INSTR_OFFSETS
	.align		4
        /*0060*/ 	.byte	0x04, 0x1c
        /*0062*/ 	.short	(.L_21 - .L_20)


	//   ....[0]....
.L_20:
        /*0064*/ 	.word	0x000001d0


	//----- nvinfo : EIATTR_REQNTID
	.align		4
.L_21:
        /*0068*/ 	.byte	0x04, 0x10
        /*006a*/ 	.short	(.L_23 - .L_22)
.L_22:
        /*006c*/ 	.word	0x00000100
        /*0070*/ 	.word	0x00000001
        /*0074*/ 	.word	0x00000001


	//----- nvinfo : EIATTR_CBANK_PARAM_SIZE
	.align		4
.L_23:
        /*0078*/ 	.byte	0x03, 0x19
        /*007a*/ 	.short	0x0024


	//----- nvinfo : EIATTR_PARAM_CBANK
	.align		4
        /*007c*/ 	.byte	0x04, 0x0a
        /*007e*/ 	.short	(.L_25 - .L_24)
	.align		4
.L_24:
        /*0080*/ 	.word	index@(.nv.constant0.triton_poi_fused_div_17)
        /*0084*/ 	.short	0x0210
        /*0086*/ 	.short	0x0024


	//----- nvinfo : EIATTR_SW_WAR
	.align		4
.L_25:
        /*0088*/ 	.byte	0x04, 0x36
        /*008a*/ 	.short	(.L_27 - .L_26)
.L_26:
        /*008c*/ 	.word	0x00000008
.L_27:


//--------------------- .nv.callgraph             --------------------------
	.section	.nv.callgraph,"",@"SHT_CUDA_CALLGRAPH"
	.align	4
	.sectionentsize	8
	.align		4
        /*0000*/ 	.word	0x00000000
	.align		4
        /*0004*/ 	.word	0xffffffff
	.align		4
        /*0008*/ 	.word	0x00000000
	.align		4
        /*000c*/ 	.word	0xfffffffe
	.align		4
        /*0010*/ 	.word	0x00000000
	.align		4
        /*0014*/ 	.word	0xfffffffd
	.align		4
        /*0018*/ 	.word	0x00000000
	.align		4
        /*001c*/ 	.word	0xfffffffc


//--------------------- .text.triton_poi_fused_div_17 --------------------------
	.section	.text.triton_poi_fused_div_17,"ax",@progbits
	.align	128
        .global         triton_poi_fused_div_17
        .type           triton_poi_fused_div_17,@function
        .size           triton_poi_fused_div_17,(.L_x_1 - triton_poi_fused_div_17)
        .other          triton_poi_fused_div_17,@"STO_CUDA_ENTRY STV_DEFAULT"
triton_poi_fused_div_17:
.text.triton_poi_fused_div_17:
[----:B------:R-:W-:Y:S08]  /*0000*/  LDC R1, c[0x0][0x28] ;  /* 0x00000a00ff017b82 */ /* 0x000ff00000000800 */
[----:B------:R-:W1:Y:S01]  /*0010*/  LDC.64 R4, c[0x0][0x218] ;  /* 0x00008600ff047b82 */ /* 0x000e620000000a00 */
[----:B------:R-:W2:Y:S01]  /*0020*/  S2R R0, SR_TID.X ;  /* 0x0000000000007919 */ /* 0x000ea20000002100 */
[----:B------:R-:W-:Y:S01]  /*0030*/  ULDC.64 UR4, c[0x0][0x208] ;  /* 0x0000820000047ab9 */ /* 0x000fe20000000a00 */
[----:B------:R-:W3:Y:S05]  /*0040*/  S2R R11, SR_CTAID.X ;  /* 0x00000000000b7919 */ /* 0x000eea0000002500 */
[----:B------:R-:W4:Y:S08]  /*0050*/  LDC.64 R2, c[0x0][0x210] ;  /* 0x00008400ff027b82 */ /* 0x000f300000000a00 */
[----:B------:R-:W5:Y:S01]  /*0060*/  LDC.64 R6, c[0x0][0x220] ;  /* 0x00008800ff067b82 */ /* 0x000f620000000a00 */
[----:B-1----:R1:W5:Y:S07]  /*0070*/  LDG.E R10, desc[UR4][R4.64] ;  /* 0x00000004040a7981 */ /* 0x00236e000c1e1900 */
[----:B------:R-:W1:Y:S01]  /*0080*/  LDC.64 R8, c[0x0][0x228] ;  /* 0x00008a00ff087b82 */ /* 0x000e620000000a00 */
[----:B--2---:R-:W-:-:S04]  /*0090*/  SHF.L.U32 R0, R0, 0x1, RZ ;  /* 0x0000000100007819 */ /* 0x004fc800000006ff */
[----:B------:R-:W-:-:S04]  /*00a0*/  LOP3.LUT R0, R0, 0x1fe, RZ, 0xc0, !PT ;  /* 0x000001fe00007812 */ /* 0x000fc800078ec0ff */
[----:B---3--:R-:W-:-:S05]  /*00b0*/  LEA R11, R11, R0, 0x9 ;  /* 0x000000000b0b7211 */ /* 0x008fca00078e48ff */
[----:B----4-:R-:W-:-:S05]  /*00c0*/  IMAD.WIDE R2, R11, 0x4, R2 ;  /* 0x000000040b027825 */ /* 0x010fca00078e0202 */
[----:B------:R5:W2:Y:S01]  /*00d0*/  LDG.E.64 R12, desc[UR4][R2.64] ;  /* 0x00000004020c7981 */ /* 0x000aa2000c1e1b00 */
[----:B-1----:R-:W-:-:S04]  /*00e0*/  IMAD.WIDE R4, R11, 0x4, R8 ;  /* 0x000000040b047825 */ /* 0x002fc800078e0208 */
[----:B-----5:R-:W-:Y:S01]  /*00f0*/  IMAD.WIDE R2, R11, 0x4, R6 ;  /* 0x000000040b027825 */ /* 0x020fe200078e0206 */
[C---:B------:R-:W-:Y:S02]  /*0100*/  FSETP.GT.AND P0, PT, |R10|.reuse, 8.50705917302346158658e+37, PT ;  /* 0x7e8000000a00780b */ /* 0x040fe40003f04200 */
[----:B------:R-:W-:-:S11]  /*0110*/  FSETP.GEU.AND P1, PT, |R10|, 1.175494350822287508e-38, PT ;  /* 0x008000000a00780b */ /* 0x000fd60003f2e200 */
[----:B------:R-:W-:-:S04]  /*0120*/  @P0 FMUL R10, R10, 0.25 ;  /* 0x3e8000000a0a0820 */ /* 0x000fc80000400000 */
[----:B------:R-:W-:-:S06]  /*0130*/  @!P1 FMUL R10, R10, 16777216 ;  /* 0x4b8000000a0a9820 */ /* 0x000fcc0000400000 */
[----:B------:R-:W1:Y:S01]  /*0140*/  MUFU.RCP R10, R10 ;  /* 0x0000000a000a7308 */ /* 0x000e620000001000 */
[----:B--2---:R-:W-:Y:S01]  /*0150*/  @P0 FMUL R12, R12, 0.25 ;  /* 0x3e8000000c0c0820 */ /* 0x004fe20000400000 */
[----:B------:R-:W-:-:S03]  /*0160*/  @P0 FMUL R13, R13, 0.25 ;  /* 0x3e8000000d0d0820 */ /* 0x000fc60000400000 */
[----:B------:R-:W-:Y:S01]  /*0170*/  @!P1 FMUL R12, R12, 16777216 ;  /* 0x4b8000000c0c9820 */ /* 0x000fe20000400000 */
[----:B------:R-:W-:-:S03]  /*0180*/  @!P1 FMUL R13, R13, 16777216 ;  /* 0x4b8000000d0d9820 */ /* 0x000fc60000400000 */
[C---:B-1----:R-:W-:Y:S01]  /*0190*/  FMUL R12, R10.reuse, R12 ;  /* 0x0000000c0a0c7220 */ /* 0x042fe20000400000 */
[----:B------:R-:W-:-:S05]  /*01a0*/  FMUL R13, R10, R13 ;  /* 0x0000000d0a0d7220 */ /* 0x000fca0000400000 */
[----:B------:R-:W-:Y:S04]  /*01b0*/  STG.E.64 desc[UR4][R2.64], R12 ;  /* 0x0000000c02007986 */ /* 0x000fe8000c101b04 */
[----:B------:R-:W-:Y:S01]  /*01c0*/  STG.E.64 desc[UR4][R4.64], R12 ;  /* 0x0000000c04007986 */ /* 0x000fe2000c101b04 */
[----:B------:R-:W-:Y:S05]  /*01d0*/  EXIT ;  /* 0x000000000000794d */ /* 0x000fea0003800000 */
.L_x_0:
[----:B------:R-:W-:-:S00]  /*01e0*/  BRA `(.L_x_0) ;  /* 0xfffffffc00fc7947 */ /* 0x000fc0000383ffff */
[----:B------:R-:W-:-:S00]  /*01f0*/  NOP ;  /* 0x0000000000007918 */ /* 0x000fc00000000000 */
        /* <DEDUP_REMOVED lines=8> */
.L_x_1:


//--------------------- .nv.constant0.triton_poi_fused_div_17 --------------------------
	.section	.nv.constant0.triton_poi_fused_div_17,"a",@progbits
	.sectionflags	@""
	.align	4
.nv.constant0.triton_poi_fused_div_17:
	.zero		564
